//
// Generated by NVIDIA NVVM Compiler
//
// Compiler Build ID: CL-36424714
// Cuda compilation tools, release 13.0, V13.0.88
// Based on NVVM 20.0.0
//

.version 9.0
.target sm_100
.address_size 64

	// .globl	_Z8getmaxcuPllS_
// _ZZ8getmaxcuPllS_E13local_max_num has been demoted
// _ZZ8getmaxcuPllS_E9local_arr has been demoted

.visible .entry _Z8getmaxcuPllS_(
	.param .u64 .ptr .align 1 _Z8getmaxcuPllS__param_0,
	.param .u64 _Z8getmaxcuPllS__param_1,
	.param .u64 .ptr .align 1 _Z8getmaxcuPllS__param_2
)
{
	.reg .pred 	%p<26>;
	.reg .b32 	%r<32>;
	.reg .b64 	%rd<35>;
	// demoted variable
	.shared .align 8 .u64 _ZZ8getmaxcuPllS_E13local_max_num;
	// demoted variable
	.shared .align 8 .b8 _ZZ8getmaxcuPllS_E9local_arr[8192];
	ld.param.u64 	%rd18, [_Z8getmaxcuPllS__param_0];
	ld.param.u64 	%rd16, [_Z8getmaxcuPllS__param_1];
	ld.param.u64 	%rd17, [_Z8getmaxcuPllS__param_2];
	cvta.to.global.u64 	%rd19, %rd18;
	mov.b64 	%rd20, 10;
	st.shared.u64 	[_ZZ8getmaxcuPllS_E13local_max_num], %rd20;
	mov.u32 	%r1, %ntid.x;
	mov.u32 	%r19, %ctaid.x;
	mov.u32 	%r2, %tid.x;
	mad.lo.s32 	%r20, %r1, %r19, %r2;
	mul.wide.u32 	%rd21, %r20, 8;
	add.s64 	%rd22, %rd19, %rd21;
	ld.global.u64 	%rd23, [%rd22];
	shl.b32 	%r21, %r2, 3;
	mov.u32 	%r22, _ZZ8getmaxcuPllS_E9local_arr;
	add.s32 	%r3, %r22, %r21;
	st.shared.u64 	[%r3], %rd23;
	bar.sync 	0;
	ld.shared.u64 	%rd28, [_ZZ8getmaxcuPllS_E13local_max_num];
	and.b32  	%r4, %r1, 3;
	setp.lt.u32 	%p1, %r1, 4;
	mov.b32 	%r29, 0;
	@%p1 bra 	$L__BB0_15;
	and.b32  	%r29, %r1, 2044;
	neg.s32 	%r27, %r2;
	mov.b32 	%r28, 0;
$L__BB0_2:
	setp.ne.s32 	%p2, %r27, 0;
	@%p2 bra 	$L__BB0_5;
	ld.shared.u64 	%rd3, [%r3];
	setp.le.s64 	%p3, %rd3, %rd28;
	setp.ge.s64 	%p4, %rd3, %rd16;
	or.pred  	%p5, %p3, %p4;
	@%p5 bra 	$L__BB0_5;
	st.shared.u64 	[_ZZ8getmaxcuPllS_E13local_max_num], %rd3;
	mov.u64 	%rd28, %rd3;
$L__BB0_5:
	add.s32 	%r24, %r28, 1;
	setp.ne.s32 	%p6, %r2, %r24;
	@%p6 bra 	$L__BB0_8;
	ld.shared.u64 	%rd5, [%r3];
	setp.le.s64 	%p7, %rd5, %rd28;
	setp.ge.s64 	%p8, %rd5, %rd16;
	or.pred  	%p9, %p7, %p8;
	@%p9 bra 	$L__BB0_8;
	st.shared.u64 	[_ZZ8getmaxcuPllS_E13local_max_num], %rd5;
	mov.u64 	%rd28, %rd5;
$L__BB0_8:
	add.s32 	%r25, %r28, 2;
	setp.ne.s32 	%p10, %r2, %r25;
	@%p10 bra 	$L__BB0_11;
	ld.shared.u64 	%rd7, [%r3];
	setp.le.s64 	%p11, %rd7, %rd28;
	setp.ge.s64 	%p12, %rd7, %rd16;
	or.pred  	%p13, %p11, %p12;
	@%p13 bra 	$L__BB0_11;
	st.shared.u64 	[_ZZ8getmaxcuPllS_E13local_max_num], %rd7;
	mov.u64 	%rd28, %rd7;
$L__BB0_11:
	add.s32 	%r26, %r28, 3;
	setp.ne.s32 	%p14, %r2, %r26;
	@%p14 bra 	$L__BB0_14;
	ld.shared.u64 	%rd9, [%r3];
	setp.le.s64 	%p15, %rd9, %rd28;
	setp.ge.s64 	%p16, %rd9, %rd16;
	or.pred  	%p17, %p15, %p16;
	@%p17 bra 	$L__BB0_14;
	st.shared.u64 	[_ZZ8getmaxcuPllS_E13local_max_num], %rd9;
	mov.u64 	%rd28, %rd9;
$L__BB0_14:
	add.s32 	%r28, %r28, 4;
	add.s32 	%r27, %r27, 4;
	setp.ne.s32 	%p18, %r28, %r29;
	@%p18 bra 	$L__BB0_2;
$L__BB0_15:
	setp.eq.s32 	%p19, %r4, 0;
	@%p19 bra 	$L__BB0_21;
	sub.s32 	%r31, %r29, %r2;
	neg.s32 	%r30, %r4;
$L__BB0_17:
	.pragma "nounroll";
	setp.ne.s32 	%p20, %r31, 0;
	@%p20 bra 	$L__BB0_20;
	ld.shared.u64 	%rd13, [%r3];
	setp.le.s64 	%p21, %rd13, %rd28;
	setp.ge.s64 	%p22, %rd13, %rd16;
	or.pred  	%p23, %p21, %p22;
	@%p23 bra 	$L__BB0_20;
	st.shared.u64 	[_ZZ8getmaxcuPllS_E13local_max_num], %rd13;
	mov.u64 	%rd28, %rd13;
$L__BB0_20:
	add.s32 	%r31, %r31, 1;
	add.s32 	%r30, %r30, 1;
	setp.ne.s32 	%p24, %r30, 0;
	@%p24 bra 	$L__BB0_17;
$L__BB0_21:
	setp.ne.s32 	%p25, %r2, 0;
	@%p25 bra 	$L__BB0_23;
	cvta.to.global.u64 	%rd24, %rd17;
	atom.global.max.u64 	%rd25, [%rd24], %rd28;
$L__BB0_23:
	ret;

}


// ===== COMPILED SASS (sm_100) =====

	.target	sm_100

	.elftype	@"ET_EXEC"


//--------------------- .note.nv.tkinfo           --------------------------
	.section	.note.nv.tkinfo,"",@"SHT_NOTE"
	.sectionflags	@"SHF_NOTE_NV_TKINFO"
	.tkinfo
        /*0018*/ 	.word	0x00000002
        /*0030*/ 	.string	""
        /*0030*/ 	.string	"ptxas"
        /*0030*/ 	.string	"Cuda compilation tools, release 13.0, V13.0.88"
        /*0030*/ 	.string	"Build cuda_13.0.r13.0/compiler.36424714_0"
        /*0030*/ 	.string	"-arch sm_100 -m 64 "



//--------------------- .note.nv.cuinfo           --------------------------
	.section	.note.nv.cuinfo,"",@"SHT_NOTE"
	.sectionflags	@"SHF_NOTE_NV_CUINFO"
        /*0018*/ 	.short	0x0002
        /*001a*/ 	.short	0x0064
        /*001c*/ 	.short	0x0082
	.zero		2


//--------------------- .nv.info                  --------------------------
	.section	.nv.info,"",@"SHT_CUDA_INFO"
	.align	4


	//----- nvinfo : EIATTR_REGCOUNT
	.align		4
        /*0000*/ 	.byte	0x04, 0x2f
        /*0002*/ 	.short	(.L_1 - .L_0)
	.align		4
.L_0:
        /*0004*/ 	.word	index@(_Z8getmaxcuPllS_)
        /*0008*/ 	.word	0x0000000c


	//----- nvinfo : EIATTR_FRAME_SIZE
	.align		4
.L_1:
        /*000c*/ 	.byte	0x04, 0x11
        /*000e*/ 	.short	(.L_3 - .L_2)
	.align		4
.L_2:
        /*0010*/ 	.word	index@(_Z8getmaxcuPllS_)
        /*0014*/ 	.word	0x00000000


	//----- nvinfo : EIATTR_MIN_STACK_SIZE
	.align		4
.L_3:
        /*0018*/ 	.byte	0x04, 0x12
        /*001a*/ 	.short	(.L_5 - .L_4)
	.align		4
.L_4:
        /*001c*/ 	.word	index@(_Z8getmaxcuPllS_)
        /*0020*/ 	.word	0x00000000
.L_5:


//--------------------- .nv.compat                --------------------------
	.section	.nv.compat,"",@"SHT_CUDA_COMPAT_INFO"
	.align	4
        /*0000*/ 	.byte	0x02, 0x09, 0x00, 0x00, 0x02, 0x02, 0x01, 0x00, 0x02, 0x05, 0x05, 0x00, 0x03, 0x07, 0x01, 0x01
        /*0010*/ 	.byte	0x02, 0x03, 0x00, 0x00, 0x02, 0x06, 0x01, 0x00, 0x04, 0x0b, 0x08, 0x00, 0x09, 0x00, 0x00, 0x00
        /*0020*/ 	.byte	0x00, 0x00, 0x00, 0x00


//--------------------- .nv.info._Z8getmaxcuPllS_ --------------------------
	.section	.nv.info._Z8getmaxcuPllS_,"",@"SHT_CUDA_INFO"
	.sectionflags	@""
	.align	4


	//----- nvinfo : EIATTR_CUDA_API_VERSION
	.align		4
        /*0000*/ 	.byte	0x04, 0x37
        /*0002*/ 	.short	(.L_7 - .L_6)
.L_6:
        /*0004*/ 	.word	0x00000082


	//----- nvinfo : EIATTR_KPARAM_INFO
	.align		4
.L_7:
        /*0008*/ 	.byte	0x04, 0x17
        /*000a*/ 	.short	(.L_9 - .L_8)
.L_8:
        /*000c*/ 	.word	0x00000000
        /*0010*/ 	.short	0x0002
        /*0012*/ 	.short	0x0010
        /*0014*/ 	.byte	0x00, 0xf5, 0x21, 0x00


	//----- nvinfo : EIATTR_KPARAM_INFO
	.align		4
.L_9:
        /*0018*/ 	.byte	0x04, 0x17
        /*001a*/ 	.short	(.L_11 - .L_10)
.L_10:
        /*001c*/ 	.word	0x00000000
        /*0020*/ 	.short	0x0001
        /*0022*/ 	.short	0x0008
        /*0024*/ 	.byte	0x00, 0xf0, 0x21, 0x00


	//----- nvinfo : EIATTR_KPARAM_INFO
	.align		4
.L_11:
        /*0028*/ 	.byte	0x04, 0x17
        /*002a*/ 	.short	(.L_13 - .L_12)
.L_12:
        /*002c*/ 	.word	0x00000000
        /*0030*/ 	.short	0x0000
        /*0032*/ 	.short	0x0000
        /*0034*/ 	.byte	0x00, 0xf5, 0x21, 0x00


	//----- nvinfo : EIATTR_SPARSE_MMA_MASK
	.align		4
.L_13:
        /*0038*/ 	.byte	0x03, 0x50
        /*003a*/ 	.short	0x0000


	//----- nvinfo : EIATTR_MAXREG_COUNT
	.align		4
        /*003c*/ 	.byte	0x03, 0x1b
        /*003e*/ 	.short	0x00ff


	//----- nvinfo : EIATTR_NUM_BARRIERS
	.align		4
        /*0040*/ 	.byte	0x02, 0x4c
        /*0042*/ 	.byte	0x01
	.zero		1


	//----- nvinfo : EIATTR_MERCURY_ISA_VERSION
	.align		4
        /*0044*/ 	.byte	0x03, 0x5f
        /*0046*/ 	.short	0x0101


	//----- nvinfo : EIATTR_VRC_CTA_INIT_COUNT
	.align		4
        /*0048*/ 	.byte	0x02, 0x4a
	.zero		1
	.zero		1


	//----- nvinfo : EIATTR_EXIT_INSTR_OFFSETS
	.align		4
        /*004c*/ 	.byte	0x04, 0x1c
        /*004e*/ 	.short	(.L_15 - .L_14)


	//   ....[0]....
.L_14:
        /*0050*/ 	.word	0x00000790


	//   ....[1]....
        /*0054*/ 	.word	0x000007c0


	//----- nvinfo : EIATTR_CRS_STACK_SIZE
	.align		4
.L_15:
        /*0058*/ 	.byte	0x04, 0x1e
        /*005a*/ 	.short	(.L_17 - .L_16)
.L_16:
        /*005c*/ 	.word	0x00000000


	//----- nvinfo : EIATTR_CBANK_PARAM_SIZE
	.align		4
.L_17:
        /*0060*/ 	.byte	0x03, 0x19
        /*0062*/ 	.short	0x0018


	//----- nvinfo : EIATTR_PARAM_CBANK
	.align		4
        /*0064*/ 	.byte	0x04, 0x0a
        /*0066*/ 	.short	(.L_19 - .L_18)
	.align		4
.L_18:
        /*0068*/ 	.word	index@(.nv.constant0._Z8getmaxcuPllS_)
        /*006c*/ 	.short	0x0380
        /*006e*/ 	.short	0x0018


	//----- nvinfo : EIATTR_SW_WAR
	.align		4
.L_19:
        /*0070*/ 	.byte	0x04, 0x36
        /*0072*/ 	.short	(.L_21 - .L_20)
.L_20:
        /*0074*/ 	.word	0x00000008
.L_21:


//--------------------- .nv.callgraph             --------------------------
	.section	.nv.callgraph,"",@"SHT_CUDA_CALLGRAPH"
	.align	4
	.sectionentsize	8
	.align		4
        /*0000*/ 	.word	0x00000000
	.align		4
        /*0004*/ 	.word	0xffffffff
	.align		4
        /*0008*/ 	.word	0x00000000
	.align		4
        /*000c*/ 	.word	0xfffffffe
	.align		4
        /*0010*/ 	.word	0x00000000
	.align		4
        /*0014*/ 	.word	0xfffffffd
	.align		4
        /*0018*/ 	.word	0x00000000
	.align		4
        /*001c*/ 	.word	0xfffffffc


//--------------------- .text._Z8getmaxcuPllS_    --------------------------
	.section	.text._Z8getmaxcuPllS_,"ax",@progbits
	.align	128
        .global         _Z8getmaxcuPllS_
        .type           _Z8getmaxcuPllS_,@function
        .size           _Z8getmaxcuPllS_,(.L_x_15 - _Z8getmaxcuPllS_)
        .other          _Z8getmaxcuPllS_,@"STO_CUDA_ENTRY STV_DEFAULT"
_Z8getmaxcuPllS_:
.text._Z8getmaxcuPllS_:
[----:B------:R-:W-:Y:S01]  /*0000*/  LDC R1, c[0x0][0x37c] ;  /* 0x0000df00ff017b82 */ /* 0x000fe20000000800 */
[----:B------:R-:W0:Y:S07]  /*0010*/  S2R R5, SR_CTAID.X ;  /* 0x0000000000057919 */ /* 0x000e2e0000002500 */
[----:B------:R-:W1:Y:S01]  /*0020*/  LDC.64 R2, c[0x0][0x380] ;  /* 0x0000e000ff027b82 */ /* 0x000e620000000a00 */
[----:B------:R-:W0:Y:S01]  /*0030*/  LDCU UR7, c[0x0][0x360] ;  /* 0x00006c00ff0777ac */ /* 0x000e220008000800 */
[----:B------:R-:W0:Y:S01]  /*0040*/  S2R R0, SR_TID.X ;  /* 0x0000000000007919 */ /* 0x000e220000002100 */
[----:B------:R-:W2:Y:S01]  /*0050*/  LDCU.64 UR8, c[0x0][0x358] ;  /* 0x00006b00ff0877ac */ /* 0x000ea20008000a00 */
[----:B0-----:R-:W-:-:S04]  /*0060*/  IMAD R5, R5, UR7, R0 ;  /* 0x0000000705057c24 */ /* 0x001fc8000f8e0200 */
[----:B-1----:R-:W-:-:S05]  /*0070*/  IMAD.WIDE.U32 R2, R5, 0x8, R2 ;  /* 0x0000000805027825 */ /* 0x002fca00078e0002 */
[----:B--2---:R-:W2:Y:S01]  /*0080*/  LDG.E.64 R6, desc[UR8][R2.64] ;  /* 0x0000000802067981 */ /* 0x004ea2000c1e1b00 */
[----:B------:R-:W0:Y:S01]  /*0090*/  S2UR UR6, SR_CgaCtaId ;  /* 0x00000000000679c3 */ /* 0x000e220000008800 */
[----:B------:R-:W-:Y:S01]  /*00a0*/  UMOV UR4, 0x400 ;  /* 0x0000040000047882 */ /* 0x000fe20000000000 */
[----:B------:R-:W-:Y:S01]  /*00b0*/  IMAD.MOV.U32 R8, RZ, RZ, 0xa ;  /* 0x0000000aff087424 */ /* 0x000fe200078e00ff */
[----:B------:R-:W-:Y:S01]  /*00c0*/  UIADD3 UR5, UPT, UPT, UR4, 0x8, URZ ;  /* 0x0000000804057890 */ /* 0x000fe2000fffe0ff */
[----:B------:R-:W-:Y:S01]  /*00d0*/  IMAD.MOV.U32 R9, RZ, RZ, 0x0 ;  /* 0x00000000ff097424 */ /* 0x000fe200078e00ff */
[----:B------:R-:W-:Y:S02]  /*00e0*/  UISETP.GE.U32.AND UP0, UPT, UR7, 0x4, UPT ;  /* 0x000000040700788c */ /* 0x000fe4000bf06070 */
[----:B0-----:R-:W-:Y:S02]  /*00f0*/  ULEA UR5, UR6, UR5, 0x18 ;  /* 0x0000000506057291 */ /* 0x001fe4000f8ec0ff */
[----:B------:R-:W-:-:S02]  /*0100*/  ULEA UR4, UR6, UR4, 0x18 ;  /* 0x0000000406047291 */ /* 0x000fc4000f8ec0ff */
[----:B------:R-:W-:Y:S02]  /*0110*/  ULOP3.LUT UR6, UR7, 0x3, URZ, 0xc0, !UPT ;  /* 0x0000000307067892 */ /* 0x000fe4000f8ec0ff */
[----:B------:R-:W-:-:S05]  /*0120*/  LEA R4, R0, UR5, 0x3 ;  /* 0x0000000500047c11 */ /* 0x000fca000f8e18ff */
[----:B------:R0:W-:Y:S04]  /*0130*/  STS.64 [UR4], R8 ;  /* 0x00000008ff007988 */ /* 0x0001e80008000a04 */
[----:B--2---:R0:W-:Y:S01]  /*0140*/  STS.64 [R4], R6 ;  /* 0x0000000604007388 */ /* 0x0041e20000000a00 */
[----:B------:R-:W-:Y:S06]  /*0150*/  BAR.SYNC.DEFER_BLOCKING 0x0 ;  /* 0x0000000000007b1d */ /* 0x000fec0000010000 */
[----:B------:R-:W1:Y:S01]  /*0160*/  LDS.64 R2, [UR4] ;  /* 0x00000004ff027984 */ /* 0x000e620008000a00 */
[----:B------:R-:W-:Y:S01]  /*0170*/  UMOV UR4, URZ ;  /* 0x000000ff00047c82 */ /* 0x000fe20008000000 */
[----:B------:R-:W-:Y:S05]  /*0180*/  BRA.U !UP0, `(.L_x_0) ;  /* 0x00000005081c7547 */ /* 0x000fea000b800000 */
[----:B0-----:R-:W-:Y:S01]  /*0190*/  IMAD.MOV R9, RZ, RZ, -R0 ;  /* 0x000000ffff097224 */ /* 0x001fe200078e0a00 */
[----:B------:R-:W0:Y:S01]  /*01a0*/  LDCU.64 UR10, c[0x0][0x388] ;  /* 0x00007100ff0a77ac */ /* 0x000e220008000a00 */
[----:B------:R-:W-:Y:S01]  /*01b0*/  ULOP3.LUT UR4, UR7, 0x7fc, URZ, 0xc0, !UPT ;  /* 0x000007fc07047892 */ /* 0x000fe2000f8ec0ff */
[----:B------:R-:W-:-:S11]  /*01c0*/  UMOV UR5, URZ ;  /* 0x000000ff00057c82 */ /* 0x000fd60008000000 */
.L_x_9:
[----:B------:R-:W-:Y:S01]  /*01d0*/  ISETP.NE.AND P0, PT, R9, RZ, PT ;  /* 0x000000ff0900720c */ /* 0x000fe20003f05270 */
[----:B------:R-:W-:-:S12]  /*01e0*/  BSSY.RECONVERGENT B0, `(.L_x_1) ;  /* 0x000000d000007945 */ /* 0x000fd80003800200 */
[----:B0-234-:R-:W-:Y:S05]  /*01f0*/  @P0 BRA `(.L_x_2) ;  /* 0x00000000002c0947 */ /* 0x01dfea0003800000 */
[----:B------:R-:W0:Y:S02]  /*0200*/  LDS.64 R6, [R4] ;  /* 0x0000000004067984 */ /* 0x000e240000000a00 */
[C---:B0-----:R-:W-:Y:S02]  /*0210*/  ISETP.GE.U32.AND P1, PT, R6.reuse, UR10, PT ;  /* 0x0000000a06007c0c */ /* 0x041fe4000bf26070 */
[----:B-1----:R-:W-:Y:S02]  /*0220*/  ISETP.LE.U32.AND P0, PT, R6, R2, PT ;  /* 0x000000020600720c */ /* 0x002fe40003f03070 */
[----:B------:R-:W-:-:S04]  /*0230*/  ISETP.GE.AND.EX P1, PT, R7, UR11, PT, P1 ;  /* 0x0000000b07007c0c */ /* 0x000fc8000bf26310 */
[----:B------:R-:W-:-:S13]  /*0240*/  ISETP.LE.OR.EX P0, PT, R7, R3, P1, P0 ;  /* 0x000000030700720c */ /* 0x000fda0000f03700 */
[----:B------:R-:W0:Y:S01]  /*0250*/  @!P0 S2R R8, SR_CgaCtaId ;  /* 0x0000000000088919 */ /* 0x000e220000008800 */
[----:B------:R-:W-:Y:S01]  /*0260*/  @!P0 MOV R5, 0x400 ;  /* 0x0000040000058802 */ /* 0x000fe20000000f00 */
[----:B------:R-:W-:Y:S02]  /*0270*/  @!P0 IMAD.MOV.U32 R2, RZ, RZ, R6 ;  /* 0x000000ffff028224 */ /* 0x000fe400078e0006 */
[----:B------:R-:W-:Y:S01]  /*0280*/  @!P0 IMAD.MOV.U32 R3, RZ, RZ, R7 ;  /* 0x000000ffff038224 */ /* 0x000fe200078e0007 */
[----:B0-----:R-:W-:-:S05]  /*0290*/  @!P0 LEA R5, R8, R5, 0x18 ;  /* 0x0000000508058211 */ /* 0x001fca00078ec0ff */
[----:B------:R2:W-:Y:S02]  /*02a0*/  @!P0 STS.64 [R5], R6 ;  /* 0x0000000605008388 */ /* 0x0005e40000000a00 */
.L_x_2:
[----:B0-----:R-:W-:Y:S05]  /*02b0*/  BSYNC.RECONVERGENT B0 ;  /* 0x0000000000007941 */ /* 0x001fea0003800200 */
.L_x_1:
[----:B------:R-:W-:Y:S01]  /*02c0*/  UIADD3 UR7, UPT, UPT, UR5, 0x1, URZ ;  /* 0x0000000105077890 */ /* 0x000fe2000fffe0ff */
[----:B------:R-:W-:Y:S05]  /*02d0*/  BSSY.RECONVERGENT B0, `(.L_x_3) ;  /* 0x000000e000007945 */ /* 0x000fea0003800200 */
[----:B------:R-:W-:-:S13]  /*02e0*/  ISETP.NE.AND P0, PT, R0, UR7, PT ;  /* 0x0000000700007c0c */ /* 0x000fda000bf05270 */
[----:B------:R-:W-:Y:S05]  /*02f0*/  @P0 BRA `(.L_x_4) ;  /* 0x00000000002c0947 */ /* 0x000fea0003800000 */
[----:B--2---:R-:W0:Y:S02]  /*0300*/  LDS.64 R6, [R4] ;  /* 0x0000000004067984 */ /* 0x004e240000000a00 */
        /* <DEDUP_REMOVED lines=10> */
.L_x_4:
[----:B------:R-:W-:Y:S05]  /*03b0*/  BSYNC.RECONVERGENT B0 ;  /* 0x0000000000007941 */ /* 0x000fea0003800200 */
.L_x_3:
[----:B------:R-:W-:Y:S01]  /*03c0*/  UIADD3 UR7, UPT, UPT, UR5, 0x2, URZ ;  /* 0x0000000205077890 */ /* 0x000fe2000fffe0ff */
[----:B------:R-:W-:Y:S05]  /*03d0*/  BSSY.RECONVERGENT B0, `(.L_x_5) ;  /* 0x000000e000007945 */ /* 0x000fea0003800200 */
[----:B------:R-:W-:-:S13]  /*03e0*/  ISETP.NE.AND P0, PT, R0, UR7, PT ;  /* 0x0000000700007c0c */ /* 0x000fda000bf05270 */
[----:B------:R-:W-:Y:S05]  /*03f0*/  @P0 BRA `(.L_x_6) ;  /* 0x00000000002c0947 */ /* 0x000fea0003800000 */
[----:B0-2---:R-:W0:Y:S02]  /*0400*/  LDS.64 R6, [R4] ;  /* 0x0000000004067984 */ /* 0x005e240000000a00 */
        /* <DEDUP_REMOVED lines=10> */
.L_x_6:
[----:B------:R-:W-:Y:S05]  /*04b0*/  BSYNC.RECONVERGENT B0 ;  /* 0x0000000000007941 */ /* 0x000fea0003800200 */
.L_x_5:
[----:B------:R-:W-:Y:S01]  /*04c0*/  UIADD3 UR7, UPT, UPT, UR5, 0x3, URZ ;  /* 0x0000000305077890 */ /* 0x000fe2000fffe0ff */
[----:B------:R-:W-:Y:S05]  /*04d0*/  BSSY.RECONVERGENT B0, `(.L_x_7) ;  /* 0x000000e000007945 */ /* 0x000fea0003800200 */
[----:B------:R-:W-:-:S13]  /*04e0*/  ISETP.NE.AND P0, PT, R0, UR7, PT ;  /* 0x0000000700007c0c */ /* 0x000fda000bf05270 */
[----:B------:R-:W-:Y:S05]  /*04f0*/  @P0 BRA `(.L_x_8) ;  /* 0x00000000002c0947 */ /* 0x000fea0003800000 */
[----:B0-23--:R-:W0:Y:S02]  /*0500*/  LDS.64 R6, [R4] ;  /* 0x0000000004067984 */ /* 0x00de240000000a00 */
        /* <DEDUP_REMOVED lines=10> */
.L_x_8:
[----:B------:R-:W-:Y:S05]  /*05b0*/  BSYNC.RECONVERGENT B0 ;  /* 0x0000000000007941 */ /* 0x000fea0003800200 */
.L_x_7:
[----:B------:R-:W-:Y:S01]  /*05c0*/  UIADD3 UR5, UPT, UPT, UR5, 0x4, URZ ;  /* 0x0000000405057890 */ /* 0x000fe2000fffe0ff */
[----:B------:R-:W-:-:S03]  /*05d0*/  VIADD R9, R9, 0x4 ;  /* 0x0000000409097836 */ /* 0x000fc60000000000 */
[----:B------:R-:W-:-:S09]  /*05e0*/  UISETP.NE.AND UP0, UPT, UR5, UR4, UPT ;  /* 0x000000040500728c */ /* 0x000fd2000bf05270 */
[----:B------:R-:W-:Y:S05]  /*05f0*/  BRA.U UP0, `(.L_x_9) ;  /* 0xfffffff900f47547 */ /* 0x000fea000b83ffff */
.L_x_0:
[----:B------:R-:W-:-:S09]  /*0600*/  UISETP.NE.AND UP0, UPT, UR6, URZ, UPT ;  /* 0x000000ff0600728c */ /* 0x000fd2000bf05270 */
[----:B------:R-:W-:Y:S05]  /*0610*/  BRA.U !UP0, `(.L_x_10) ;  /* 0x0000000108587547 */ /* 0x000fea000b800000 */
[----:B0-----:R-:W-:Y:S01]  /*0620*/  IADD3 R9, PT, PT, -R0, UR4, RZ ;  /* 0x0000000400097c10 */ /* 0x001fe2000fffe1ff */
[----:B------:R-:W0:Y:S01]  /*0630*/  LDCU.64 UR10, c[0x0][0x388] ;  /* 0x00007100ff0a77ac */ /* 0x000e220008000a00 */
[----:B------:R-:W-:-:S12]  /*0640*/  UIADD3 UR5, UPT, UPT, -UR6, URZ, URZ ;  /* 0x000000ff06057290 */ /* 0x000fd8000fffe1ff */
.L_x_13:
[----:B------:R-:W-:Y:S01]  /*0650*/  ISETP.NE.AND P0, PT, R9, RZ, PT ;  /* 0x000000ff0900720c */ /* 0x000fe20003f05270 */
[----:B------:R-:W-:Y:S01]  /*0660*/  UIADD3 UR5, UPT, UPT, UR5, 0x1, URZ ;  /* 0x0000000105057890 */ /* 0x000fe2000fffe0ff */
[----:B------:R-:W-:Y:S03]  /*0670*/  BSSY.RECONVERGENT B0, `(.L_x_11) ;  /* 0x000000e000007945 */ /* 0x000fe60003800200 */
[----:B------:R-:W-:-:S08]  /*0680*/  UISETP.NE.AND UP0, UPT, UR5, URZ, UPT ;  /* 0x000000ff0500728c */ /* 0x000fd0000bf05270 */
[----:B------:R-:W-:Y:S05]  /*0690*/  @P0 BRA `(.L_x_12) ;  /* 0x00000000002c0947 */ /* 0x000fea0003800000 */
[----:B--234-:R-:W0:Y:S02]  /*06a0*/  LDS.64 R6, [R4] ;  /* 0x0000000004067984 */ /* 0x01ce240000000a00 */
        /* <DEDUP_REMOVED lines=10> */
.L_x_12:
[----:B0-----:R-:W-:Y:S05]  /*0750*/  BSYNC.RECONVERGENT B0 ;  /* 0x0000000000007941 */ /* 0x001fea0003800200 */
.L_x_11:
[----:B------:R-:W-:Y:S01]  /*0760*/  VIADD R9, R9, 0x1 ;  /* 0x0000000109097836 */ /* 0x000fe20000000000 */
[----:B------:R-:W-:Y:S06]  /*0770*/  BRA.U UP0, `(.L_x_13) ;  /* 0xfffffffd00b47547 */ /* 0x000fec000b83ffff */
.L_x_10:
[----:B------:R-:W-:-:S13]  /*0780*/  ISETP.NE.AND P0, PT, R0, RZ, PT ;  /* 0x000000ff0000720c */ /* 0x000fda0003f05270 */
[----:B------:R-:W-:Y:S05]  /*0790*/  @P0 EXIT ;  /* 0x000000000000094d */ /* 0x000fea0003800000 */
[----:B0-234-:R-:W1:Y:S02]  /*07a0*/  LDC.64 R4, c[0x0][0x390] ;  /* 0x0000e400ff047b82 */ /* 0x01de640000000a00 */
[----:B-1----:R-:W-:Y:S01]  /*07b0*/  REDG.E.MAX.64.STRONG.GPU desc[UR8][R4.64], R2 ;  /* 0x000000020400798e */ /* 0x002fe2000d12e508 */
[----:B------:R-:W-:Y:S05]  /*07c0*/  EXIT ;  /* 0x000000000000794d */ /* 0x000fea0003800000 */
.L_x_14:
[----:B------:R-:W-:-:S00]  /*07d0*/  BRA `(.L_x_14) ;  /* 0xfffffffc00fc7947 */ /* 0x000fc0000383ffff */
[----:B------:R-:W-:-:S00]  /*07e0*/  NOP ;  /* 0x0000000000007918 */ /* 0x000fc00000000000 */
        /* <DEDUP_REMOVED lines=9> */
.L_x_15:


//--------------------- .nv.shared._Z8getmaxcuPllS_ --------------------------
	.section	.nv.shared._Z8getmaxcuPllS_,"aw",@nobits
	.sectionflags	@""
	.align	8
.nv.shared._Z8getmaxcuPllS_:
	.zero		9224


//--------------------- .nv.shared.reserved.0     --------------------------
	.section	.nv.shared.reserved.0,"aw",@nobits
	.weak		__nv_reservedSMEM_offset_0_alias
	.size		__nv_reservedSMEM_offset_0_alias, 0, 64
	.other		__nv_reservedSMEM_offset_0_alias,@"STO_CUDA_RESERVED_SHARED STV_DEFAULT"
__nv_reservedSMEM_offset_0_alias:
	.zero		0
	.zero		64


//--------------------- .nv.constant0._Z8getmaxcuPllS_ --------------------------
	.section	.nv.constant0._Z8getmaxcuPllS_,"a",@progbits
	.sectionflags	@""
	.align	4
.nv.constant0._Z8getmaxcuPllS_:
	.zero		920


//--------------------- SYMBOLS --------------------------

	.type		.nv.reservedSmem.offset0,@object
	.size		.nv.reservedSmem.offset0,0x4
	.type		.nv.reservedSmem.cap,@object
	.size		.nv.reservedSmem.cap,0x4
